	.headerflags	@"EF_CUDA_TEXMODE_UNIFIED EF_CUDA_64BIT_ADDRESS EF_CUDA_ACCELERATORS EF_CUDA_SM90 EF_CUDA_VIRTUAL_SM(EF_CUDA_SM90)"
	.elftype	@"ET_EXEC"


//--------------------- .nv.info                  --------------------------
	.section	.nv.info,"",@"SHT_CUDA_INFO"
	.align	4


	//----- nvinfo : EIATTR_REGCOUNT
	.align		4
        /*0000*/ 	.byte	0x04, 0x2f
        /*0002*/ 	.short	(.L_1 - .L_0)
	.align		4
.L_0:
        /*0004*/ 	.word	index@(triton_poi_fused__to_copy_21)
        /*0008*/ 	.word	0x0000000a


	//----- nvinfo : EIATTR_MIN_STACK_SIZE
	.align		4
.L_1:
        /*000c*/ 	.byte	0x04, 0x12
        /*000e*/ 	.short	(.L_3 - .L_2)
	.align		4
.L_2:
        /*0010*/ 	.word	index@(triton_poi_fused__to_copy_21)
        /*0014*/ 	.word	0x00000000


	//----- nvinfo : EIATTR_FRAME_SIZE
	.align		4
.L_3:
        /*0018*/ 	.byte	0x04, 0x11
        /*001a*/ 	.short	(.L_5 - .L_4)
	.align		4
.L_4:
        /*001c*/ 	.word	index@(triton_poi_fused__to_copy_21)
        /*0020*/ 	.word	0x00000000


	//----- nvinfo : EIATTR_MIN_STACK_SIZE
	.align		4
.L_5:
        /*0024*/ 	.byte	0x04, 0x12
        /*0026*/ 	.short	(.L_7 - .L_6)
	.align		4
.L_6:
        /*0028*/ 	.word	index@(triton_poi_fused__to_copy_21)
        /*002c*/ 	.word	0x00000000
.L_7:


//--------------------- .nv.info.triton_poi_fused__to_copy_21 --------------------------
	.section	.nv.info.triton_poi_fused__to_copy_21,"",@"SHT_CUDA_INFO"
	.sectionflags	@""
	.align	4


	//----- nvinfo : EIATTR_CUDA_API_VERSION
	.align		4
        /*0000*/ 	.byte	0x04, 0x37
        /*0002*/ 	.short	(.L_9 - .L_8)
.L_8:
        /*0004*/ 	.word	0x0000007c


	//----- nvinfo : EIATTR_KPARAM_INFO
	.align		4
.L_9:
        /*0008*/ 	.byte	0x04, 0x17
        /*000a*/ 	.short	(.L_11 - .L_10)
.L_10:
        /*000c*/ 	.word	0x00000000
        /*0010*/ 	.short	0x0001
        /*0012*/ 	.short	0x0008
        /*0014*/ 	.byte	0x00, 0xf0, 0x11, 0x00


	//----- nvinfo : EIATTR_KPARAM_INFO
	.align		4
.L_11:
        /*0018*/ 	.byte	0x04, 0x17
        /*001a*/ 	.short	(.L_13 - .L_12)
.L_12:
        /*001c*/ 	.word	0x00000000
        /*0020*/ 	.short	0x0000
        /*0022*/ 	.short	0x0000
        /*0024*/ 	.byte	0x00, 0xf4, 0x21, 0x00


	//----- nvinfo : EIATTR_SPARSE_MMA_MASK
	.align		4
.L_13:
        /*0028*/ 	.byte	0x03, 0x50
        /*002a*/ 	.short	0x0000


	//----- nvinfo : EIATTR_MAXREG_COUNT
	.align		4
        /*002c*/ 	.byte	0x03, 0x1b
        /*002e*/ 	.short	0x00ff


	//----- nvinfo : EIATTR_EXIT_INSTR_OFFSETS
	.align		4
        /*0030*/ 	.byte	0x04, 0x1c
        /*0032*/ 	.short	(.L_15 - .L_14)


	//   ....[0]....
.L_14:
        /*0034*/ 	.word	0x00000100


	//   ....[1]....
        /*0038*/ 	.word	0x00000130


	//----- nvinfo : EIATTR_REQNTID
	.align		4
.L_15:
        /*003c*/ 	.byte	0x04, 0x10
        /*003e*/ 	.short	(.L_17 - .L_16)
.L_16:
        /*0040*/ 	.word	0x00000020
        /*0044*/ 	.word	0x00000001
        /*0048*/ 	.word	0x00000001


	//----- nvinfo : EIATTR_CBANK_PARAM_SIZE
	.align		4
.L_17:
        /*004c*/ 	.byte	0x03, 0x19
        /*004e*/ 	.short	0x000c


	//----- nvinfo : EIATTR_PARAM_CBANK
	.align		4
        /*0050*/ 	.byte	0x04, 0x0a
        /*0052*/ 	.short	(.L_19 - .L_18)
	.align		4
.L_18:
        /*0054*/ 	.word	index@(.nv.constant0.triton_poi_fused__to_copy_21)
        /*0058*/ 	.short	0x0210
        /*005a*/ 	.short	0x000c


	//----- nvinfo : EIATTR_SW_WAR
	.align		4
.L_19:
        /*005c*/ 	.byte	0x04, 0x36
        /*005e*/ 	.short	(.L_21 - .L_20)
.L_20:
        /*0060*/ 	.word	0x00000008
.L_21:


//--------------------- .nv.callgraph             --------------------------
	.section	.nv.callgraph,"",@"SHT_CUDA_CALLGRAPH"
	.align	4
	.sectionentsize	8
	.align		4
        /*0000*/ 	.word	0x00000000
	.align		4
        /*0004*/ 	.word	0xffffffff
	.align		4
        /*0008*/ 	.word	0x00000000
	.align		4
        /*000c*/ 	.word	0xfffffffe
	.align		4
        /*0010*/ 	.word	0x00000000
	.align		4
        /*0014*/ 	.word	0xfffffffd
	.align		4
        /*0018*/ 	.word	0x00000000
	.align		4
        /*001c*/ 	.word	0xfffffffc


//--------------------- .text.triton_poi_fused__to_copy_21 --------------------------
	.section	.text.triton_poi_fused__to_copy_21,"ax",@progbits
	.align	128
        .global         triton_poi_fused__to_copy_21
        .type           triton_poi_fused__to_copy_21,@function
        .size           triton_poi_fused__to_copy_21,(.L_x_1 - triton_poi_fused__to_copy_21)
        .other          triton_poi_fused__to_copy_21,@"STO_CUDA_ENTRY STV_DEFAULT"
triton_poi_fused__to_copy_21:
.text.triton_poi_fused__to_copy_21:
[----:B------:R-:W0:Y:S02]  /*0000*/  LDC R1, c[0x0][0x28] ;  /* 0x00000a00ff017b82 */ /* 0x000e240000000800 */
[----:B------:R-:W1:Y:S01]  /*0010*/  S2R R6, SR_TID.X ;  /* 0x0000000000067919 */ /* 0x000e620000002100 */
[----:B------:R-:W-:Y:S01]  /*0020*/  IMAD.MOV.U32 R7, RZ, RZ, 0x3f000000 ;  /* 0x3f000000ff077424 */ /* 0x000fe200078e00ff */
[----:B------:R-:W2:Y:S01]  /*0030*/  LDC.64 R2, c[0x0][0x210] ;  /* 0x00008400ff027b82 */ /* 0x000ea20000000a00 */
[----:B------:R-:W3:Y:S01]  /*0040*/  S2R R5, SR_CTAID.X ;  /* 0x0000000000057919 */ /* 0x000ee20000002500 */
[C---:B-1----:R-:W-:Y:S02]  /*0050*/  LOP3.LUT R0, R6.reuse, 0x7, RZ, 0xc0, !PT ;  /* 0x0000000706007812 */ /* 0x042fe400078ec0ff */
[----:B------:R-:W-:-:S03]  /*0060*/  LOP3.LUT P0, RZ, R6, 0x18, RZ, 0xc0, !PT ;  /* 0x0000001806ff7812 */ /* 0x000fc6000780c0ff */
[----:B---3--:R-:W-:-:S04]  /*0070*/  IMAD R5, R5, 0x8, R0 ;  /* 0x0000000805057824 */ /* 0x008fc800078e0200 */
[C---:B--2---:R-:W-:Y:S01]  /*0080*/  IMAD.WIDE R2, R5.reuse, 0x8, R2 ;  /* 0x0000000805027825 */ /* 0x044fe200078e0202 */
[----:B------:R-:W-:Y:S02]  /*0090*/  I2FP.F32.S32 R0, R5 ;  /* 0x0000000500007245 */ /* 0x000fe40000201400 */
[----:B------:R-:W-:-:S03]  /*00a0*/  ISETP.LT.AND P0, PT, R5, 0x8, !P0 ;  /* 0x000000080500780c */ /* 0x000fc60004701270 */
[----:B------:R-:W-:-:S04]  /*00b0*/  FADD R0, R0, 0.5 ;  /* 0x3f00000000007421 */ /* 0x000fc80000000000 */
[----:B------:R-:W-:-:S05]  /*00c0*/  FFMA R0, R0, R7, -0.5 ;  /* 0xbf00000000007423 */ /* 0x000fca0000000007 */
[----:B------:R-:W-:-:S04]  /*00d0*/  FMNMX R0, RZ, R0, !PT ;  /* 0x00000000ff007209 */ /* 0x000fc80007800000 */
[----:B------:R-:W1:Y:S02]  /*00e0*/  F2I.TRUNC.NTZ R4, R0 ;  /* 0x0000000000047305 */ /* 0x000e64000020f100 */
[----:B-1----:R-:W-:Y:S01]  /*00f0*/  SHF.R.S32.HI R5, RZ, 0x1f, R4 ;  /* 0x0000001fff057819 */ /* 0x002fe20000011404 */
[----:B------:R-:W-:Y:S06]  /*0100*/  @!P0 EXIT ;  /* 0x000000000000894d */ /* 0x000fec0003800000 */
[----:B------:R-:W-:Y:S02]  /*0110*/  ULDC.64 UR4, c[0x0][0x208] ;  /* 0x0000820000047ab9 */ /* 0x000fe40000000a00 */
[----:B------:R-:W-:Y:S01]  /*0120*/  STG.E.64 desc[UR4][R2.64], R4 ;  /* 0x0000000402007986 */ /* 0x000fe2000c101b04 */
[----:B------:R-:W-:Y:S05]  /*0130*/  EXIT ;  /* 0x000000000000794d */ /* 0x000fea0003800000 */
.L_x_0:
[----:B------:R-:W-:-:S00]  /*0140*/  BRA `(.L_x_0) ;  /* 0xfffffffc00fc7947 */ /* 0x000fc0000383ffff */
[----:B------:R-:W-:-:S00]  /*0150*/  NOP ;  /* 0x0000000000007918 */ /* 0x000fc00000000000 */
        /* <DEDUP_REMOVED lines=10> */
.L_x_1:


//--------------------- .nv.constant0.triton_poi_fused__to_copy_21 --------------------------
	.section	.nv.constant0.triton_poi_fused__to_copy_21,"a",@progbits
	.sectionflags	@""
	.align	4
.nv.constant0.triton_poi_fused__to_copy_21:
	.zero		540
